//
// Generated by NVIDIA NVVM Compiler
//
// Compiler Build ID: CL-36424714
// Cuda compilation tools, release 13.0, V13.0.88
// Based on NVVM 20.0.0
//

.version 9.0
.target sm_100
.address_size 64

	// .globl	_Z12mandelKernelPiiffff

.visible .entry _Z12mandelKernelPiiffff(
	.param .u64 .ptr .align 1 _Z12mandelKernelPiiffff_param_0,
	.param .u32 _Z12mandelKernelPiiffff_param_1,
	.param .f32 _Z12mandelKernelPiiffff_param_2,
	.param .f32 _Z12mandelKernelPiiffff_param_3,
	.param .f32 _Z12mandelKernelPiiffff_param_4,
	.param .f32 _Z12mandelKernelPiiffff_param_5
)
{
	.reg .pred 	%p<12>;
	.reg .b32 	%r<44>;
	.reg .b32 	%f<72>;
	.reg .b64 	%rd<7>;

	ld.param.u64 	%rd3, [_Z12mandelKernelPiiffff_param_0];
	ld.param.u32 	%r18, [_Z12mandelKernelPiiffff_param_1];
	ld.param.f32 	%f37, [_Z12mandelKernelPiiffff_param_2];
	ld.param.f32 	%f39, [_Z12mandelKernelPiiffff_param_3];
	ld.param.f32 	%f38, [_Z12mandelKernelPiiffff_param_4];
	ld.param.f32 	%f40, [_Z12mandelKernelPiiffff_param_5];
	cvta.to.global.u64 	%rd1, %rd3;
	mov.u32 	%r19, %ntid.x;
	mov.u32 	%r20, %ctaid.x;
	mov.u32 	%r21, %tid.x;
	mad.lo.s32 	%r22, %r20, %r19, %r21;
	mul.lo.s32 	%r1, %r22, 5;
	mov.u32 	%r23, %ctaid.y;
	mad.lo.s32 	%r2, %r23, 1600, %r1;
	cvt.rn.f32.u32 	%f41, %r23;
	fma.rn.f32 	%f1, %f39, %f41, %f40;
	setp.lt.s32 	%p1, %r18, 1;
	@%p1 bra 	$L__BB0_17;
	cvt.rn.f32.s32 	%f42, %r1;
	fma.rn.f32 	%f2, %f37, %f42, %f38;
	mov.b32 	%r34, 0;
	mov.f32 	%f62, %f1;
	mov.f32 	%f63, %f2;
$L__BB0_2:
	mul.f32 	%f5, %f63, %f63;
	mul.f32 	%f6, %f62, %f62;
	add.f32 	%f43, %f5, %f6;
	setp.gt.f32 	%p2, %f43, 0f40800000;
	mov.u32 	%r43, %r34;
	@%p2 bra 	$L__BB0_4;
	sub.f32 	%f44, %f5, %f6;
	add.f32 	%f45, %f63, %f63;
	add.f32 	%f63, %f2, %f44;
	fma.rn.f32 	%f62, %f45, %f62, %f1;
	add.s32 	%r34, %r34, 1;
	setp.eq.s32 	%p3, %r34, %r18;
	mov.u32 	%r43, %r18;
	@%p3 bra 	$L__BB0_4;
	bra.uni 	$L__BB0_2;
$L__BB0_4:
	mul.wide.s32 	%rd6, %r2, 4;
	add.s64 	%rd2, %rd1, %rd6;
	st.global.u32 	[%rd2], %r43;
	add.s32 	%r27, %r1, 1;
	cvt.rn.f32.s32 	%f46, %r27;
	fma.rn.f32 	%f36, %f37, %f46, %f38;
	mov.b32 	%r35, 0;
	mov.f32 	%f64, %f1;
	mov.f32 	%f65, %f36;
$L__BB0_5:
	mul.f32 	%f11, %f65, %f65;
	mul.f32 	%f12, %f64, %f64;
	add.f32 	%f47, %f11, %f12;
	setp.gt.f32 	%p4, %f47, 0f40800000;
	mov.u32 	%r36, %r35;
	@%p4 bra 	$L__BB0_7;
	sub.f32 	%f48, %f11, %f12;
	add.f32 	%f49, %f65, %f65;
	add.f32 	%f65, %f36, %f48;
	fma.rn.f32 	%f64, %f49, %f64, %f1;
	add.s32 	%r35, %r35, 1;
	setp.ne.s32 	%p5, %r35, %r18;
	mov.u32 	%r36, %r18;
	@%p5 bra 	$L__BB0_5;
$L__BB0_7:
	st.global.u32 	[%rd2+4], %r36;
	add.s32 	%r29, %r1, 2;
	cvt.rn.f32.s32 	%f50, %r29;
	fma.rn.f32 	%f15, %f37, %f50, %f38;
	mov.b32 	%r37, 0;
	mov.f32 	%f66, %f1;
	mov.f32 	%f67, %f15;
$L__BB0_8:
	mul.f32 	%f18, %f67, %f67;
	mul.f32 	%f19, %f66, %f66;
	add.f32 	%f51, %f18, %f19;
	setp.gt.f32 	%p6, %f51, 0f40800000;
	mov.u32 	%r38, %r37;
	@%p6 bra 	$L__BB0_10;
	sub.f32 	%f52, %f18, %f19;
	add.f32 	%f53, %f67, %f67;
	add.f32 	%f67, %f15, %f52;
	fma.rn.f32 	%f66, %f53, %f66, %f1;
	add.s32 	%r37, %r37, 1;
	setp.ne.s32 	%p7, %r37, %r18;
	mov.u32 	%r38, %r18;
	@%p7 bra 	$L__BB0_8;
$L__BB0_10:
	st.global.u32 	[%rd2+8], %r38;
	add.s32 	%r31, %r1, 3;
	cvt.rn.f32.s32 	%f54, %r31;
	fma.rn.f32 	%f22, %f37, %f54, %f38;
	mov.b32 	%r39, 0;
	mov.f32 	%f68, %f1;
	mov.f32 	%f69, %f22;
$L__BB0_11:
	mul.f32 	%f25, %f69, %f69;
	mul.f32 	%f26, %f68, %f68;
	add.f32 	%f55, %f25, %f26;
	setp.gt.f32 	%p8, %f55, 0f40800000;
	mov.u32 	%r40, %r39;
	@%p8 bra 	$L__BB0_13;
	sub.f32 	%f56, %f25, %f26;
	add.f32 	%f57, %f69, %f69;
	add.f32 	%f69, %f22, %f56;
	fma.rn.f32 	%f68, %f57, %f68, %f1;
	add.s32 	%r39, %r39, 1;
	setp.ne.s32 	%p9, %r39, %r18;
	mov.u32 	%r40, %r18;
	@%p9 bra 	$L__BB0_11;
$L__BB0_13:
	st.global.u32 	[%rd2+12], %r40;
	add.s32 	%r33, %r1, 4;
	cvt.rn.f32.s32 	%f58, %r33;
	fma.rn.f32 	%f29, %f37, %f58, %f38;
	mov.b32 	%r41, 0;
	mov.f32 	%f70, %f1;
	mov.f32 	%f71, %f29;
$L__BB0_14:
	mul.f32 	%f32, %f71, %f71;
	mul.f32 	%f33, %f70, %f70;
	add.f32 	%f59, %f32, %f33;
	setp.gt.f32 	%p10, %f59, 0f40800000;
	mov.u32 	%r42, %r41;
	@%p10 bra 	$L__BB0_16;
	sub.f32 	%f60, %f32, %f33;
	add.f32 	%f61, %f71, %f71;
	add.f32 	%f71, %f29, %f60;
	fma.rn.f32 	%f70, %f61, %f70, %f1;
	add.s32 	%r41, %r41, 1;
	setp.ne.s32 	%p11, %r41, %r18;
	mov.u32 	%r42, %r18;
	@%p11 bra 	$L__BB0_14;
$L__BB0_16:
	st.global.u32 	[%rd2+16], %r42;
	bra.uni 	$L__BB0_18;
$L__BB0_17:
	mul.wide.s32 	%rd4, %r2, 4;
	add.s64 	%rd5, %rd1, %rd4;
	mov.b32 	%r24, 0;
	st.global.u32 	[%rd5], %r24;
	st.global.u32 	[%rd5+4], %r24;
	st.global.u32 	[%rd5+8], %r24;
	st.global.u32 	[%rd5+12], %r24;
	st.global.u32 	[%rd5+16], %r24;
$L__BB0_18:
	ret;

}


// ===== COMPILED SASS (sm_100) =====

	.target	sm_100

	.elftype	@"ET_EXEC"


//--------------------- .note.nv.tkinfo           --------------------------
	.section	.note.nv.tkinfo,"",@"SHT_NOTE"
	.sectionflags	@"SHF_NOTE_NV_TKINFO"
	.tkinfo
        /*0018*/ 	.word	0x00000002
        /*0030*/ 	.string	""
        /*0030*/ 	.string	"ptxas"
        /*0030*/ 	.string	"Cuda compilation tools, release 13.0, V13.0.88"
        /*0030*/ 	.string	"Build cuda_13.0.r13.0/compiler.36424714_0"
        /*0030*/ 	.string	"-arch sm_100 -m 64 "



//--------------------- .note.nv.cuinfo           --------------------------
	.section	.note.nv.cuinfo,"",@"SHT_NOTE"
	.sectionflags	@"SHF_NOTE_NV_CUINFO"
        /*0018*/ 	.short	0x0002
        /*001a*/ 	.short	0x0064
        /*001c*/ 	.short	0x0082
	.zero		2


//--------------------- .nv.info                  --------------------------
	.section	.nv.info,"",@"SHT_CUDA_INFO"
	.align	4


	//----- nvinfo : EIATTR_REGCOUNT
	.align		4
        /*0000*/ 	.byte	0x04, 0x2f
        /*0002*/ 	.short	(.L_1 - .L_0)
	.align		4
.L_0:
        /*0004*/ 	.word	index@(_Z12mandelKernelPiiffff)
        /*0008*/ 	.word	0x00000010


	//----- nvinfo : EIATTR_FRAME_SIZE
	.align		4
.L_1:
        /*000c*/ 	.byte	0x04, 0x11
        /*000e*/ 	.short	(.L_3 - .L_2)
	.align		4
.L_2:
        /*0010*/ 	.word	index@(_Z12mandelKernelPiiffff)
        /*0014*/ 	.word	0x00000000


	//----- nvinfo : EIATTR_MIN_STACK_SIZE
	.align		4
.L_3:
        /*0018*/ 	.byte	0x04, 0x12
        /*001a*/ 	.short	(.L_5 - .L_4)
	.align		4
.L_4:
        /*001c*/ 	.word	index@(_Z12mandelKernelPiiffff)
        /*0020*/ 	.word	0x00000000
.L_5:


//--------------------- .nv.compat                --------------------------
	.section	.nv.compat,"",@"SHT_CUDA_COMPAT_INFO"
	.align	4
        /*0000*/ 	.byte	0x02, 0x09, 0x00, 0x00, 0x02, 0x02, 0x01, 0x00, 0x02, 0x05, 0x05, 0x00, 0x03, 0x07, 0x01, 0x01
        /*0010*/ 	.byte	0x02, 0x03, 0x00, 0x00, 0x02, 0x06, 0x01, 0x00, 0x04, 0x0b, 0x08, 0x00, 0x01, 0x00, 0x00, 0x00
        /*0020*/ 	.byte	0x00, 0x00, 0x00, 0x00


//--------------------- .nv.info._Z12mandelKernelPiiffff --------------------------
	.section	.nv.info._Z12mandelKernelPiiffff,"",@"SHT_CUDA_INFO"
	.sectionflags	@""
	.align	4


	//----- nvinfo : EIATTR_CUDA_API_VERSION
	.align		4
        /*0000*/ 	.byte	0x04, 0x37
        /*0002*/ 	.short	(.L_7 - .L_6)
.L_6:
        /*0004*/ 	.word	0x00000082


	//----- nvinfo : EIATTR_KPARAM_INFO
	.align		4
.L_7:
        /*0008*/ 	.byte	0x04, 0x17
        /*000a*/ 	.short	(.L_9 - .L_8)
.L_8:
        /*000c*/ 	.word	0x00000000
        /*0010*/ 	.short	0x0005
        /*0012*/ 	.short	0x0018
        /*0014*/ 	.byte	0x00, 0xf0, 0x11, 0x00


	//----- nvinfo : EIATTR_KPARAM_INFO
	.align		4
.L_9:
        /*0018*/ 	.byte	0x04, 0x17
        /*001a*/ 	.short	(.L_11 - .L_10)
.L_10:
        /*001c*/ 	.word	0x00000000
        /*0020*/ 	.short	0x0004
        /*0022*/ 	.short	0x0014
        /*0024*/ 	.byte	0x00, 0xf0, 0x11, 0x00


	//----- nvinfo : EIATTR_KPARAM_INFO
	.align		4
.L_11:
        /*0028*/ 	.byte	0x04, 0x17
        /*002a*/ 	.short	(.L_13 - .L_12)
.L_12:
        /*002c*/ 	.word	0x00000000
        /*0030*/ 	.short	0x0003
        /*0032*/ 	.short	0x0010
        /*0034*/ 	.byte	0x00, 0xf0, 0x11, 0x00


	//----- nvinfo : EIATTR_KPARAM_INFO
	.align		4
.L_13:
        /*0038*/ 	.byte	0x04, 0x17
        /*003a*/ 	.short	(.L_15 - .L_14)
.L_14:
        /*003c*/ 	.word	0x00000000
        /*0040*/ 	.short	0x0002
        /*0042*/ 	.short	0x000c
        /*0044*/ 	.byte	0x00, 0xf0, 0x11, 0x00


	//----- nvinfo : EIATTR_KPARAM_INFO
	.align		4
.L_15:
        /*0048*/ 	.byte	0x04, 0x17
        /*004a*/ 	.short	(.L_17 - .L_16)
.L_16:
        /*004c*/ 	.word	0x00000000
        /*0050*/ 	.short	0x0001
        /*0052*/ 	.short	0x0008
        /*0054*/ 	.byte	0x00, 0xf0, 0x11, 0x00


	//----- nvinfo : EIATTR_KPARAM_INFO
	.align		4
.L_17:
        /*0058*/ 	.byte	0x04, 0x17
        /*005a*/ 	.short	(.L_19 - .L_18)
.L_18:
        /*005c*/ 	.word	0x00000000
        /*0060*/ 	.short	0x0000
        /*0062*/ 	.short	0x0000
        /*0064*/ 	.byte	0x00, 0xf5, 0x21, 0x00


	//----- nvinfo : EIATTR_SPARSE_MMA_MASK
	.align		4
.L_19:
        /*0068*/ 	.byte	0x03, 0x50
        /*006a*/ 	.short	0x0000


	//----- nvinfo : EIATTR_MAXREG_COUNT
	.align		4
        /*006c*/ 	.byte	0x03, 0x1b
        /*006e*/ 	.short	0x00ff


	//----- nvinfo : EIATTR_MERCURY_ISA_VERSION
	.align		4
        /*0070*/ 	.byte	0x03, 0x5f
        /*0072*/ 	.short	0x0101


	//----- nvinfo : EIATTR_VRC_CTA_INIT_COUNT
	.align		4
        /*0074*/ 	.byte	0x02, 0x4a
	.zero		1
	.zero		1


	//----- nvinfo : EIATTR_EXIT_INSTR_OFFSETS
	.align		4
        /*0078*/ 	.byte	0x04, 0x1c
        /*007a*/ 	.short	(.L_21 - .L_20)


	//   ....[0]....
.L_20:
        /*007c*/ 	.word	0x000009c0


	//   ....[1]....
        /*0080*/ 	.word	0x00000a40


	//----- nvinfo : EIATTR_CRS_STACK_SIZE
	.align		4
.L_21:
        /*0084*/ 	.byte	0x04, 0x1e
        /*0086*/ 	.short	(.L_23 - .L_22)
.L_22:
        /*0088*/ 	.word	0x00000000


	//----- nvinfo : EIATTR_CBANK_PARAM_SIZE
	.align		4
.L_23:
        /*008c*/ 	.byte	0x03, 0x19
        /*008e*/ 	.short	0x001c


	//----- nvinfo : EIATTR_PARAM_CBANK
	.align		4
        /*0090*/ 	.byte	0x04, 0x0a
        /*0092*/ 	.short	(.L_25 - .L_24)
	.align		4
.L_24:
        /*0094*/ 	.word	index@(.nv.constant0._Z12mandelKernelPiiffff)
        /*0098*/ 	.short	0x0380
        /*009a*/ 	.short	0x001c


	//----- nvinfo : EIATTR_SW_WAR
	.align		4
.L_25:
        /*009c*/ 	.byte	0x04, 0x36
        /*009e*/ 	.short	(.L_27 - .L_26)
.L_26:
        /*00a0*/ 	.word	0x00000008
.L_27:


//--------------------- .nv.callgraph             --------------------------
	.section	.nv.callgraph,"",@"SHT_CUDA_CALLGRAPH"
	.align	4
	.sectionentsize	8
	.align		4
        /*0000*/ 	.word	0x00000000
	.align		4
        /*0004*/ 	.word	0xffffffff
	.align		4
        /*0008*/ 	.word	0x00000000
	.align		4
        /*000c*/ 	.word	0xfffffffe
	.align		4
        /*0010*/ 	.word	0x00000000
	.align		4
        /*0014*/ 	.word	0xfffffffd
	.align		4
        /*0018*/ 	.word	0x00000000
	.align		4
        /*001c*/ 	.word	0xfffffffc


//--------------------- .text._Z12mandelKernelPiiffff --------------------------
	.section	.text._Z12mandelKernelPiiffff,"ax",@progbits
	.align	128
        .global         _Z12mandelKernelPiiffff
        .type           _Z12mandelKernelPiiffff,@function
        .size           _Z12mandelKernelPiiffff,(.L_x_17 - _Z12mandelKernelPiiffff)
        .other          _Z12mandelKernelPiiffff,@"STO_CUDA_ENTRY STV_DEFAULT"
_Z12mandelKernelPiiffff:
.text._Z12mandelKernelPiiffff:
[----:B------:R-:W-:Y:S01]  /*0000*/  LDC R1, c[0x0][0x37c] ;  /* 0x0000df00ff017b82 */ /* 0x000fe20000000800 */
[----:B------:R-:W0:Y:S01]  /*0010*/  S2R R0, SR_CTAID.X ;  /* 0x0000000000007919 */ /* 0x000e220000002500 */
[----:B------:R-:W1:Y:S06]  /*0020*/  LDCU UR8, c[0x0][0x388] ;  /* 0x00007100ff0877ac */ /* 0x000e6c0008000800 */
[----:B------:R-:W2:Y:S01]  /*0030*/  LDC R5, c[0x0][0x398] ;  /* 0x0000e600ff057b82 */ /* 0x000ea20000000800 */
[----:B------:R-:W0:Y:S01]  /*0040*/  S2R R3, SR_TID.X ;  /* 0x0000000000037919 */ /* 0x000e220000002100 */
[----:B------:R-:W0:Y:S01]  /*0050*/  LDCU UR6, c[0x0][0x360] ;  /* 0x00006c00ff0677ac */ /* 0x000e220008000800 */
[----:B------:R-:W3:Y:S01]  /*0060*/  S2R R7, SR_CTAID.Y ;  /* 0x0000000000077919 */ /* 0x000ee20000002600 */
[----:B------:R-:W2:Y:S01]  /*0070*/  LDCU UR7, c[0x0][0x390] ;  /* 0x00007200ff0777ac */ /* 0x000ea20008000800 */
[----:B------:R-:W4:Y:S01]  /*0080*/  LDCU.64 UR4, c[0x0][0x358] ;  /* 0x00006b00ff0477ac */ /* 0x000f220008000a00 */
[----:B-1----:R-:W-:Y:S01]  /*0090*/  UISETP.GE.AND UP0, UPT, UR8, 0x1, UPT ;  /* 0x000000010800788c */ /* 0x002fe2000bf06270 */
[----:B0-----:R-:W-:Y:S01]  /*00a0*/  IMAD R0, R0, UR6, R3 ;  /* 0x0000000600007c24 */ /* 0x001fe2000f8e0203 */
[----:B---3--:R-:W-:-:S03]  /*00b0*/  I2FP.F32.U32 R2, R7 ;  /* 0x0000000700027245 */ /* 0x008fc60000201000 */
[----:B------:R-:W-:Y:S02]  /*00c0*/  IMAD R0, R0, 0x5, RZ ;  /* 0x0000000500007824 */ /* 0x000fe400078e02ff */
[----:B--2---:R-:W-:Y:S02]  /*00d0*/  FFMA R2, R2, UR7, R5 ;  /* 0x0000000702027c23 */ /* 0x004fe40008000005 */
[----:B------:R-:W-:Y:S01]  /*00e0*/  IMAD R7, R7, 0x640, R0 ;  /* 0x0000064007077824 */ /* 0x000fe200078e0200 */
[----:B----4-:R-:W-:Y:S06]  /*00f0*/  BRA.U !UP0, `(.L_x_0) ;  /* 0x0000000908347547 */ /* 0x010fec000b800000 */
[----:B------:R-:W0:Y:S01]  /*0100*/  LDC R4, c[0x0][0x394] ;  /* 0x0000e500ff047b82 */ /* 0x000e220000000800 */
[----:B------:R-:W0:Y:S01]  /*0110*/  LDCU UR6, c[0x0][0x38c] ;  /* 0x00007180ff0677ac */ /* 0x000e220008000800 */
[----:B------:R-:W-:Y:S01]  /*0120*/  I2FP.F32.S32 R3, R0 ;  /* 0x0000000000037245 */ /* 0x000fe20000201400 */
[----:B------:R-:W-:Y:S01]  /*0130*/  FMUL R5, R2, R2 ;  /* 0x0000000202057220 */ /* 0x000fe20000400000 */
[----:B------:R-:W-:Y:S01]  /*0140*/  BSSY.RECONVERGENT B0, `(.L_x_1) ;  /* 0x000001c000007945 */ /* 0x000fe20003800200 */
[----:B------:R-:W-:Y:S02]  /*0150*/  HFMA2 R9, -RZ, RZ, 0, 0 ;  /* 0x00000000ff097431 */ /* 0x000fe400000001ff */
[----:B0-----:R-:W-:-:S04]  /*0160*/  FFMA R3, R3, UR6, R4 ;  /* 0x0000000603037c23 */ /* 0x001fc80008000004 */
[----:B------:R-:W-:-:S04]  /*0170*/  FMUL R4, R3, R3 ;  /* 0x0000000303047220 */ /* 0x000fc80000400000 */
[----:B------:R-:W-:-:S05]  /*0180*/  FADD R6, R4, R5 ;  /* 0x0000000504067221 */ /* 0x000fca0000000000 */
[----:B------:R-:W-:-:S13]  /*0190*/  FSETP.GT.AND P0, PT, R6, 4, PT ;  /* 0x408000000600780b */ /* 0x000fda0003f04000 */
[----:B------:R-:W-:Y:S05]  /*01a0*/  @P0 BRA `(.L_x_2) ;  /* 0x0000000000540947 */ /* 0x000fea0003800000 */
[----:B------:R-:W-:Y:S01]  /*01b0*/  MOV R8, R4 ;  /* 0x0000000400087202 */ /* 0x000fe20000000f00 */
[----:B------:R-:W0:Y:S01]  /*01c0*/  LDCU UR7, c[0x0][0x388] ;  /* 0x00007100ff0777ac */ /* 0x000e220008000800 */
[----:B------:R-:W-:Y:S02]  /*01d0*/  MOV R9, R5 ;  /* 0x0000000500097202 */ /* 0x000fe40000000f00 */
[----:B------:R-:W-:Y:S01]  /*01e0*/  MOV R4, RZ ;  /* 0x000000ff00047202 */ /* 0x000fe20000000f00 */
[----:B------:R-:W1:Y:S01]  /*01f0*/  LDCU UR6, c[0x0][0x388] ;  /* 0x00007100ff0677ac */ /* 0x000e620008000800 */
[----:B------:R-:W-:Y:S02]  /*0200*/  MOV R5, R2 ;  /* 0x0000000200057202 */ /* 0x000fe40000000f00 */
[----:B------:R-:W-:-:S07]  /*0210*/  MOV R6, R3 ;  /* 0x0000000300067202 */ /* 0x000fce0000000f00 */
.L_x_3:
[----:B------:R-:W-:Y:S01]  /*0220*/  IADD3 R4, PT, PT, R4, 0x1, RZ ;  /* 0x0000000104047810 */ /* 0x000fe20007ffe0ff */
[----:B------:R-:W-:Y:S01]  /*0230*/  FADD R11, R6, R6 ;  /* 0x00000006060b7221 */ /* 0x000fe20000000000 */
[----:B------:R-:W-:Y:S01]  /*0240*/  FADD R6, -R9, R8 ;  /* 0x0000000809067221 */ /* 0x000fe20000000100 */
[----:B-1----:R-:W-:Y:S02]  /*0250*/  MOV R9, UR6 ;  /* 0x0000000600097c02 */ /* 0x002fe40008000f00 */
[----:B0-----:R-:W-:Y:S01]  /*0260*/  ISETP.NE.AND P0, PT, R4, UR7, PT ;  /* 0x0000000704007c0c */ /* 0x001fe2000bf05270 */
[----:B------:R-:W-:-:S12]  /*0270*/  FFMA R5, R11, R5, R2 ;  /* 0x000000050b057223 */ /* 0x000fd80000000002 */
[----:B------:R-:W-:Y:S05]  /*0280*/  @!P0 BRA `(.L_x_2) ;  /* 0x00000000001c8947 */ /* 0x000fea0003800000 */
[----:B------:R-:W-:Y:S01]  /*0290*/  FADD R6, R3, R6 ;  /* 0x0000000603067221 */ /* 0x000fe20000000000 */
[----:B------:R-:W-:-:S03]  /*02a0*/  FMUL R9, R5, R5 ;  /* 0x0000000505097220 */ /* 0x000fc60000400000 */
[----:B------:R-:W-:-:S04]  /*02b0*/  FMUL R8, R6, R6 ;  /* 0x0000000606087220 */ /* 0x000fc80000400000 */
[----:B------:R-:W-:-:S05]  /*02c0*/  FADD R10, R8, R9 ;  /* 0x00000009080a7221 */ /* 0x000fca0000000000 */
[----:B------:R-:W-:-:S13]  /*02d0*/  FSETP.GT.AND P0, PT, R10, 4, PT ;  /* 0x408000000a00780b */ /* 0x000fda0003f04000 */
[----:B------:R-:W-:Y:S05]  /*02e0*/  @!P0 BRA `(.L_x_3) ;  /* 0xfffffffc00cc8947 */ /* 0x000fea000383ffff */
[----:B------:R-:W-:-:S07]  /*02f0*/  MOV R9, R4 ;  /* 0x0000000400097202 */ /* 0x000fce0000000f00 */
.L_x_2:
[----:B------:R-:W-:Y:S05]  /*0300*/  BSYNC.RECONVERGENT B0 ;  /* 0x0000000000007941 */ /* 0x000fea0003800200 */
.L_x_1:
[----:B------:R-:W0:Y:S01]  /*0310*/  LDC.64 R4, c[0x0][0x380] ;  /* 0x0000e000ff047b82 */ /* 0x000e220000000a00 */
[----:B------:R-:W1:Y:S01]  /*0320*/  LDCU UR6, c[0x0][0x38c] ;  /* 0x00007180ff0677ac */ /* 0x000e620008000800 */
[----:B------:R-:W-:Y:S01]  /*0330*/  IADD3 R3, PT, PT, R0, 0x1, RZ ;  /* 0x0000000100037810 */ /* 0x000fe20007ffe0ff */
[----:B------:R-:W-:Y:S01]  /*0340*/  BSSY.RECONVERGENT B0, `(.L_x_4) ;  /* 0x0000018000007945 */ /* 0x000fe20003800200 */
[----:B------:R-:W2:Y:S02]  /*0350*/  LDCU UR8, c[0x0][0x388] ;  /* 0x00007100ff0877ac */ /* 0x000ea40008000800 */
[----:B------:R-:W-:Y:S02]  /*0360*/  I2FP.F32.S32 R3, R3 ;  /* 0x0000000300037245 */ /* 0x000fe40000201400 */
[----:B------:R-:W1:Y:S01]  /*0370*/  LDC R6, c[0x0][0x394] ;  /* 0x0000e500ff067b82 */ /* 0x000e620000000800 */
[----:B------:R-:W3:Y:S01]  /*0380*/  LDCU UR7, c[0x0][0x388] ;  /* 0x00007100ff0777ac */ /* 0x000ee20008000800 */
[----:B0-----:R-:W-:Y:S01]  /*0390*/  IMAD.WIDE R4, R7, 0x4, R4 ;  /* 0x0000000407047825 */ /* 0x001fe200078e0204 */
[----:B------:R-:W-:-:S04]  /*03a0*/  MOV R7, R2 ;  /* 0x0000000200077202 */ /* 0x000fc80000000f00 */
[----:B------:R0:W-:Y:S01]  /*03b0*/  STG.E desc[UR4][R4.64], R9 ;  /* 0x0000000904007986 */ /* 0x0001e2000c101904 */
[----:B-1----:R-:W-:Y:S01]  /*03c0*/  FFMA R3, R3, UR6, R6 ;  /* 0x0000000603037c23 */ /* 0x002fe20008000006 */
[----:B------:R-:W-:-:S04]  /*03d0*/  HFMA2 R6, -RZ, RZ, 0, 0 ;  /* 0x00000000ff067431 */ /* 0x000fc800000001ff */
[----:B--23--:R-:W-:-:S07]  /*03e0*/  MOV R8, R3 ;  /* 0x0000000300087202 */ /* 0x00cfce0000000f00 */
.L_x_6:
[----:B------:R-:W-:Y:S01]  /*03f0*/  FMUL R10, R8, R8 ;  /* 0x00000008080a7220 */ /* 0x000fe20000400000 */
[----:B------:R-:W-:-:S04]  /*0400*/  FMUL R11, R7, R7 ;  /* 0x00000007070b7220 */ /* 0x000fc80000400000 */
[----:B0-----:R-:W-:-:S05]  /*0410*/  FADD R9, R10, R11 ;  /* 0x0000000b0a097221 */ /* 0x001fca0000000000 */
[----:B------:R-:W-:-:S13]  /*0420*/  FSETP.GT.AND P0, PT, R9, 4, PT ;  /* 0x408000000900780b */ /* 0x000fda0003f04000 */
[----:B------:R-:W-:Y:S05]  /*0430*/  @P0 BRA `(.L_x_5) ;  /* 0x0000000000200947 */ /* 0x000fea0003800000 */
[----:B------:R-:W-:Y:S01]  /*0440*/  IADD3 R6, PT, PT, R6, 0x1, RZ ;  /* 0x0000000106067810 */ /* 0x000fe20007ffe0ff */
[----:B------:R-:W-:Y:S01]  /*0450*/  FADD R9, R8, R8 ;  /* 0x0000000808097221 */ /* 0x000fe20000000000 */
[----:B------:R-:W-:Y:S02]  /*0460*/  FADD R8, R10, -R11 ;  /* 0x8000000b0a087221 */ /* 0x000fe40000000000 */
[----:B------:R-:W-:Y:S01]  /*0470*/  ISETP.NE.AND P0, PT, R6, UR7, PT ;  /* 0x0000000706007c0c */ /* 0x000fe2000bf05270 */
[----:B------:R-:W-:Y:S01]  /*0480*/  FFMA R7, R9, R7, R2 ;  /* 0x0000000709077223 */ /* 0x000fe20000000002 */
[----:B------:R-:W-:-:S11]  /*0490*/  FADD R8, R3, R8 ;  /* 0x0000000803087221 */ /* 0x000fd60000000000 */
[----:B------:R-:W-:Y:S05]  /*04a0*/  @P0 BRA `(.L_x_6) ;  /* 0xfffffffc00d00947 */ /* 0x000fea000383ffff */
[----:B------:R-:W-:-:S07]  /*04b0*/  MOV R6, UR8 ;  /* 0x0000000800067c02 */ /* 0x000fce0008000f00 */
.L_x_5:
[----:B------:R-:W-:Y:S05]  /*04c0*/  BSYNC.RECONVERGENT B0 ;  /* 0x0000000000007941 */ /* 0x000fea0003800200 */
.L_x_4:
[----:B------:R-:W0:Y:S01]  /*04d0*/  LDC R8, c[0x0][0x394] ;  /* 0x0000e500ff087b82 */ /* 0x000e220000000800 */
[----:B------:R-:W0:Y:S01]  /*04e0*/  LDCU UR6, c[0x0][0x38c] ;  /* 0x00007180ff0677ac */ /* 0x000e220008000800 */
[----:B------:R1:W-:Y:S01]  /*04f0*/  STG.E desc[UR4][R4.64+0x4], R6 ;  /* 0x0000040604007986 */ /* 0x0003e2000c101904 */
[----:B------:R-:W-:Y:S01]  /*0500*/  IADD3 R3, PT, PT, R0, 0x2, RZ ;  /* 0x0000000200037810 */ /* 0x000fe20007ffe0ff */
[----:B------:R-:W-:Y:S01]  /*0510*/  HFMA2 R7, -RZ, RZ, 0, 0 ;  /* 0x00000000ff077431 */ /* 0x000fe200000001ff */
[----:B------:R-:W-:Y:S01]  /*0520*/  BSSY.RECONVERGENT B0, `(.L_x_7) ;  /* 0x0000014000007945 */ /* 0x000fe20003800200 */
[----:B------:R-:W-:Y:S01]  /*0530*/  MOV R9, R2 ;  /* 0x0000000200097202 */ /* 0x000fe20000000f00 */
[----:B------:R-:W2:Y:S01]  /*0540*/  LDCU UR8, c[0x0][0x388] ;  /* 0x00007100ff0877ac */ /* 0x000ea20008000800 */
[----:B------:R-:W-:Y:S01]  /*0550*/  I2FP.F32.S32 R3, R3 ;  /* 0x0000000300037245 */ /* 0x000fe20000201400 */
[----:B------:R-:W3:Y:S04]  /*0560*/  LDCU UR7, c[0x0][0x388] ;  /* 0x00007100ff0777ac */ /* 0x000ee80008000800 */
[----:B0-----:R-:W-:-:S05]  /*0570*/  FFMA R3, R3, UR6, R8 ;  /* 0x0000000603037c23 */ /* 0x001fca0008000008 */
[----:B-123--:R-:W-:-:S07]  /*0580*/  MOV R8, R3 ;  /* 0x0000000300087202 */ /* 0x00efce0000000f00 */
.L_x_9:
[----:B------:R-:W-:Y:S01]  /*0590*/  FMUL R6, R8, R8 ;  /* 0x0000000808067220 */ /* 0x000fe20000400000 */
[----:B------:R-:W-:-:S04]  /*05a0*/  FMUL R13, R9, R9 ;  /* 0x00000009090d7220 */ /* 0x000fc80000400000 */
[----:B------:R-:W-:-:S05]  /*05b0*/  FADD R10, R6, R13 ;  /* 0x0000000d060a7221 */ /* 0x000fca0000000000 */
        /* <DEDUP_REMOVED lines=10> */
.L_x_8:
[----:B------:R-:W-:Y:S05]  /*0660*/  BSYNC.RECONVERGENT B0 ;  /* 0x0000000000007941 */ /* 0x000fea0003800200 */
.L_x_7:
[----:B------:R-:W0:Y:S01]  /*0670*/  LDC R6, c[0x0][0x394] ;  /* 0x0000e500ff067b82 */ /* 0x000e220000000800 */
[----:B------:R-:W0:Y:S01]  /*0680*/  LDCU UR6, c[0x0][0x38c] ;  /* 0x00007180ff0677ac */ /* 0x000e220008000800 */
[----:B------:R1:W-:Y:S01]  /*0690*/  STG.E desc[UR4][R4.64+0x8], R7 ;  /* 0x0000080704007986 */ /* 0x0003e2000c101904 */
[----:B------:R-:W-:Y:S01]  /*06a0*/  IADD3 R3, PT, PT, R0, 0x3, RZ ;  /* 0x0000000300037810 */ /* 0x000fe20007ffe0ff */
[----:B------:R-:W-:Y:S01]  /*06b0*/  BSSY.RECONVERGENT B0, `(.L_x_10) ;  /* 0x0000015000007945 */ /* 0x000fe20003800200 */
[----:B------:R-:W-:Y:S01]  /*06c0*/  MOV R9, R2 ;  /* 0x0000000200097202 */ /* 0x000fe20000000f00 */
[----:B------:R-:W2:Y:S01]  /*06d0*/  LDCU UR8, c[0x0][0x388] ;  /* 0x00007100ff0877ac */ /* 0x000ea20008000800 */
[----:B------:R-:W-:Y:S01]  /*06e0*/  I2FP.F32.S32 R3, R3 ;  /* 0x0000000300037245 */ /* 0x000fe20000201400 */
[----:B------:R-:W3:Y:S04]  /*06f0*/  LDCU UR7, c[0x0][0x388] ;  /* 0x00007100ff0777ac */ /* 0x000ee80008000800 */
[----:B0-----:R-:W-:Y:S01]  /*0700*/  FFMA R3, R3, UR6, R6 ;  /* 0x0000000603037c23 */ /* 0x001fe20008000006 */
[----:B------:R-:W-:-:S04]  /*0710*/  HFMA2 R6, -RZ, RZ, 0, 0 ;  /* 0x00000000ff067431 */ /* 0x000fc800000001ff */
[----:B-123--:R-:W-:-:S07]  /*0720*/  MOV R8, R3 ;  /* 0x0000000300087202 */ /* 0x00efce0000000f00 */
.L_x_12:
        /* <DEDUP_REMOVED lines=13> */
.L_x_11:
[----:B------:R-:W-:Y:S05]  /*0800*/  BSYNC.RECONVERGENT B0 ;  /* 0x0000000000007941 */ /* 0x000fea0003800200 */
.L_x_10:
        /* <DEDUP_REMOVED lines=12> */
.L_x_15:
        /* <DEDUP_REMOVED lines=13> */
.L_x_14:
[----:B------:R-:W-:Y:S05]  /*09a0*/  BSYNC.RECONVERGENT B0 ;  /* 0x0000000000007941 */ /* 0x000fea0003800200 */
.L_x_13:
[----:B------:R-:W-:Y:S01]  /*09b0*/  STG.E desc[UR4][R4.64+0x10], R3 ;  /* 0x0000100304007986 */ /* 0x000fe2000c101904 */
[----:B------:R-:W-:Y:S05]  /*09c0*/  EXIT ;  /* 0x000000000000794d */ /* 0x000fea0003800000 */
.L_x_0:
[----:B------:R-:W0:Y:S02]  /*09d0*/  LDC.64 R2, c[0x0][0x380] ;  /* 0x0000e000ff027b82 */ /* 0x000e240000000a00 */
[----:B0-----:R-:W-:-:S05]  /*09e0*/  IMAD.WIDE R2, R7, 0x4, R2 ;  /* 0x0000000407027825 */ /* 0x001fca00078e0202 */
[----:B------:R-:W-:Y:S04]  /*09f0*/  STG.E desc[UR4][R2.64], RZ ;  /* 0x000000ff02007986 */ /* 0x000fe8000c101904 */
[----:B------:R-:W-:Y:S04]  /*0a00*/  STG.E desc[UR4][R2.64+0x4], RZ ;  /* 0x000004ff02007986 */ /* 0x000fe8000c101904 */
[----:B------:R-:W-:Y:S04]  /*0a10*/  STG.E desc[UR4][R2.64+0x8], RZ ;  /* 0x000008ff02007986 */ /* 0x000fe8000c101904 */
[----:B------:R-:W-:Y:S04]  /*0a20*/  STG.E desc[UR4][R2.64+0xc], RZ ;  /* 0x00000cff02007986 */ /* 0x000fe8000c101904 */
[----:B------:R-:W-:Y:S01]  /*0a30*/  STG.E desc[UR4][R2.64+0x10], RZ ;  /* 0x000010ff02007986 */ /* 0x000fe2000c101904 */
[----:B------:R-:W-:Y:S05]  /*0a40*/  EXIT ;  /* 0x000000000000794d */ /* 0x000fea0003800000 */
.L_x_16:
[----:B------:R-:W-:-:S00]  /*0a50*/  BRA `(.L_x_16) ;  /* 0xfffffffc00fc7947 */ /* 0x000fc0000383ffff */
[----:B------:R-:W-:-:S00]  /*0a60*/  NOP ;  /* 0x0000000000007918 */ /* 0x000fc00000000000 */
        /* <DEDUP_REMOVED lines=9> */
.L_x_17:


//--------------------- .nv.shared.reserved.0     --------------------------
	.section	.nv.shared.reserved.0,"aw",@nobits
	.weak		__nv_reservedSMEM_offset_0_alias
	.size		__nv_reservedSMEM_offset_0_alias, 0, 64
	.other		__nv_reservedSMEM_offset_0_alias,@"STO_CUDA_RESERVED_SHARED STV_DEFAULT"
__nv_reservedSMEM_offset_0_alias:
	.zero		0
	.zero		64


//--------------------- .nv.constant0._Z12mandelKernelPiiffff --------------------------
	.section	.nv.constant0._Z12mandelKernelPiiffff,"a",@progbits
	.sectionflags	@""
	.align	4
.nv.constant0._Z12mandelKernelPiiffff:
	.zero		924


//--------------------- SYMBOLS --------------------------

	.type		.nv.reservedSmem.offset0,@object
	.size		.nv.reservedSmem.offset0,0x4
